	.headerflags	@"EF_CUDA_TEXMODE_UNIFIED EF_CUDA_64BIT_ADDRESS EF_CUDA_ACCELERATORS EF_CUDA_SM90 EF_CUDA_VIRTUAL_SM(EF_CUDA_SM90)"
	.elftype	@"ET_EXEC"


//--------------------- .nv.info                  --------------------------
	.section	.nv.info,"",@"SHT_CUDA_INFO"
	.align	4


	//----- nvinfo : EIATTR_REGCOUNT
	.align		4
        /*0000*/ 	.byte	0x04, 0x2f
        /*0002*/ 	.short	(.L_1 - .L_0)
	.align		4
.L_0:
        /*0004*/ 	.word	index@(triton_poi_fused_mul_2)
        /*0008*/ 	.word	0x0000000e


	//----- nvinfo : EIATTR_MIN_STACK_SIZE
	.align		4
.L_1:
        /*000c*/ 	.byte	0x04, 0x12
        /*000e*/ 	.short	(.L_3 - .L_2)
	.align		4
.L_2:
        /*0010*/ 	.word	index@(triton_poi_fused_mul_2)
        /*0014*/ 	.word	0x00000000


	//----- nvinfo : EIATTR_FRAME_SIZE
	.align		4
.L_3:
        /*0018*/ 	.byte	0x04, 0x11
        /*001a*/ 	.short	(.L_5 - .L_4)
	.align		4
.L_4:
        /*001c*/ 	.word	index@(triton_poi_fused_mul_2)
        /*0020*/ 	.word	0x00000000


	//----- nvinfo : EIATTR_MIN_STACK_SIZE
	.align		4
.L_5:
        /*0024*/ 	.byte	0x04, 0x12
        /*0026*/ 	.short	(.L_7 - .L_6)
	.align		4
.L_6:
        /*0028*/ 	.word	index@(triton_poi_fused_mul_2)
        /*002c*/ 	.word	0x00000000
.L_7:


//--------------------- .nv.info.triton_poi_fused_mul_2 --------------------------
	.section	.nv.info.triton_poi_fused_mul_2,"",@"SHT_CUDA_INFO"
	.sectionflags	@""
	.align	4


	//----- nvinfo : EIATTR_CUDA_API_VERSION
	.align		4
        /*0000*/ 	.byte	0x04, 0x37
        /*0002*/ 	.short	(.L_9 - .L_8)
.L_8:
        /*0004*/ 	.word	0x0000007c


	//----- nvinfo : EIATTR_KPARAM_INFO
	.align		4
.L_9:
        /*0008*/ 	.byte	0x04, 0x17
        /*000a*/ 	.short	(.L_11 - .L_10)
.L_10:
        /*000c*/ 	.word	0x00000000
        /*0010*/ 	.short	0x0003
        /*0012*/ 	.short	0x0018
        /*0014*/ 	.byte	0x00, 0xf0, 0x11, 0x00


	//----- nvinfo : EIATTR_KPARAM_INFO
	.align		4
.L_11:
        /*0018*/ 	.byte	0x04, 0x17
        /*001a*/ 	.short	(.L_13 - .L_12)
.L_12:
        /*001c*/ 	.word	0x00000000
        /*0020*/ 	.short	0x0002
        /*0022*/ 	.short	0x0010
        /*0024*/ 	.byte	0x00, 0xf4, 0x21, 0x00


	//----- nvinfo : EIATTR_KPARAM_INFO
	.align		4
.L_13:
        /*0028*/ 	.byte	0x04, 0x17
        /*002a*/ 	.short	(.L_15 - .L_14)
.L_14:
        /*002c*/ 	.word	0x00000000
        /*0030*/ 	.short	0x0001
        /*0032*/ 	.short	0x0008
        /*0034*/ 	.byte	0x00, 0xf4, 0x21, 0x00


	//----- nvinfo : EIATTR_KPARAM_INFO
	.align		4
.L_15:
        /*0038*/ 	.byte	0x04, 0x17
        /*003a*/ 	.short	(.L_17 - .L_16)
.L_16:
        /*003c*/ 	.word	0x00000000
        /*0040*/ 	.short	0x0000
        /*0042*/ 	.short	0x0000
        /*0044*/ 	.byte	0x00, 0xf4, 0x21, 0x00


	//----- nvinfo : EIATTR_SPARSE_MMA_MASK
	.align		4
.L_17:
        /*0048*/ 	.byte	0x03, 0x50
        /*004a*/ 	.short	0x0000


	//----- nvinfo : EIATTR_MAXREG_COUNT
	.align		4
        /*004c*/ 	.byte	0x03, 0x1b
        /*004e*/ 	.short	0x00ff


	//----- nvinfo : EIATTR_EXIT_INSTR_OFFSETS
	.align		4
        /*0050*/ 	.byte	0x04, 0x1c
        /*0052*/ 	.short	(.L_19 - .L_18)


	//   ....[0]....
.L_18:
        /*0054*/ 	.word	0x000001e0


	//   ....[1]....
        /*0058*/ 	.word	0x00000200


	//----- nvinfo : EIATTR_REQNTID
	.align		4
.L_19:
        /*005c*/ 	.byte	0x04, 0x10
        /*005e*/ 	.short	(.L_21 - .L_20)
.L_20:
        /*0060*/ 	.word	0x00000080
        /*0064*/ 	.word	0x00000001
        /*0068*/ 	.word	0x00000001


	//----- nvinfo : EIATTR_CBANK_PARAM_SIZE
	.align		4
.L_21:
        /*006c*/ 	.byte	0x03, 0x19
        /*006e*/ 	.short	0x001c


	//----- nvinfo : EIATTR_PARAM_CBANK
	.align		4
        /*0070*/ 	.byte	0x04, 0x0a
        /*0072*/ 	.short	(.L_23 - .L_22)
	.align		4
.L_22:
        /*0074*/ 	.word	index@(.nv.constant0.triton_poi_fused_mul_2)
        /*0078*/ 	.short	0x0210
        /*007a*/ 	.short	0x001c


	//----- nvinfo : EIATTR_SW_WAR
	.align		4
.L_23:
        /*007c*/ 	.byte	0x04, 0x36
        /*007e*/ 	.short	(.L_25 - .L_24)
.L_24:
        /*0080*/ 	.word	0x00000008
.L_25:


//--------------------- .nv.callgraph             --------------------------
	.section	.nv.callgraph,"",@"SHT_CUDA_CALLGRAPH"
	.align	4
	.sectionentsize	8
	.align		4
        /*0000*/ 	.word	0x00000000
	.align		4
        /*0004*/ 	.word	0xffffffff
	.align		4
        /*0008*/ 	.word	0x00000000
	.align		4
        /*000c*/ 	.word	0xfffffffe
	.align		4
        /*0010*/ 	.word	0x00000000
	.align		4
        /*0014*/ 	.word	0xfffffffd
	.align		4
        /*0018*/ 	.word	0x00000000
	.align		4
        /*001c*/ 	.word	0xfffffffc


//--------------------- .text.triton_poi_fused_mul_2 --------------------------
	.section	.text.triton_poi_fused_mul_2,"ax",@progbits
	.align	128
        .global         triton_poi_fused_mul_2
        .type           triton_poi_fused_mul_2,@function
        .size           triton_poi_fused_mul_2,(.L_x_1 - triton_poi_fused_mul_2)
        .other          triton_poi_fused_mul_2,@"STO_CUDA_ENTRY STV_DEFAULT"
triton_poi_fused_mul_2:
.text.triton_poi_fused_mul_2:
[----:B------:R-:W0:Y:S02]  /*0000*/  LDC R1, c[0x0][0x28] ;  /* 0x00000a00ff017b82 */ /* 0x000e240000000800 */
[----:B------:R-:W1:Y:S01]  /*0010*/  S2R R0, SR_TID.X ;  /* 0x0000000000007919 */ /* 0x000e620000002100 */
[----:B------:R-:W2:Y:S01]  /*0020*/  LDC.64 R2, c[0x0][0x210] ;  /* 0x00008400ff027b82 */ /* 0x000ea20000000a00 */
[----:B------:R-:W-:Y:S01]  /*0030*/  ULDC.64 UR4, c[0x0][0x208] ;  /* 0x0000820000047ab9 */ /* 0x000fe20000000a00 */
[----:B------:R-:W3:Y:S01]  /*0040*/  S2R R9, SR_CTAID.X ;  /* 0x0000000000097919 */ /* 0x000ee20000002500 */
[----:B-1----:R-:W-:Y:S02]  /*0050*/  LOP3.LUT R0, R0, 0x7f, RZ, 0xc0, !PT ;  /* 0x0000007f00007812 */ /* 0x002fe400078ec0ff */
[----:B---3--:R-:W-:-:S03]  /*0060*/  SHF.R.S32.HI R4, RZ, 0x18, R9 ;  /* 0x00000018ff047819 */ /* 0x008fc60000011409 */
[----:B------:R-:W-:Y:S01]  /*0070*/  IMAD R9, R9, 0x80, R0 ;  /* 0x0000008009097824 */ /* 0x000fe200078e0200 */
[----:B------:R-:W-:-:S04]  /*0080*/  SGXT R0, R4, 0x1 ;  /* 0x000000010400781a */ /* 0x000fc80000000200 */
[----:B------:R-:W-:Y:S02]  /*0090*/  ISETP.GE.AND P0, PT, R9, 0x100, PT ;  /* 0x000001000900780c */ /* 0x000fe40003f06270 */
[----:B------:R-:W-:-:S04]  /*00a0*/  LEA.HI R0, R0, R9, RZ, 0x4 ;  /* 0x0000000900007211 */ /* 0x000fc800078f20ff */
[----:B------:R-:W-:Y:S01]  /*00b0*/  SHF.R.S32.HI R5, RZ, 0x4, R0 ;  /* 0x00000004ff057819 */ /* 0x000fe20000011400 */
[----:B------:R-:W-:-:S04]  /*00c0*/  IMAD.MOV.U32 R0, RZ, RZ, RZ ;  /* 0x000000ffff007224 */ /* 0x000fc800078e00ff */
[----:B--2---:R-:W-:Y:S02]  /*00d0*/  IMAD.WIDE R2, R5, 0x4, R2 ;  /* 0x0000000405027825 */ /* 0x004fe400078e0202 */
[----:B------:R-:W1:Y:S03]  /*00e0*/  LDC.64 R4, c[0x0][0x218] ;  /* 0x00008600ff047b82 */ /* 0x000e660000000a00 */
[----:B------:R-:W2:Y:S01]  /*00f0*/  @!P0 LDG.E.EL R0, desc[UR4][R2.64] ;  /* 0x0000000402008981 */ /* 0x000ea2000c2e1900 */
[----:B------:R-:W-:Y:S02]  /*0100*/  IMAD.MOV.U32 R8, RZ, RZ, RZ ;  /* 0x000000ffff087224 */ /* 0x000fe400078e00ff */
[----:B-1----:R-:W-:-:S05]  /*0110*/  IMAD.WIDE R4, R9, 0x4, R4 ;  /* 0x0000000409047825 */ /* 0x002fca00078e0204 */
[----:B------:R-:W3:Y:S01]  /*0120*/  @!P0 LDG.E R8, desc[UR4][R4.64] ;  /* 0x0000000404088981 */ /* 0x000ee2000c1e1900 */
[----:B--2---:R-:W-:-:S05]  /*0130*/  FADD R6, R0, 3 ;  /* 0x4040000000067421 */ /* 0x004fca0000000000 */
[----:B------:R-:W-:-:S04]  /*0140*/  FSETP.GTU.AND P1, PT, R6, RZ, PT ;  /* 0x000000ff0600720b */ /* 0x000fc80003f2c000 */
[----:B------:R-:W-:Y:S02]  /*0150*/  FSEL R11, R6, RZ, P1 ;  /* 0x000000ff060b7208 */ /* 0x000fe40000800000 */
[----:B------:R-:W1:Y:S02]  /*0160*/  LDC.64 R6, c[0x0][0x220] ;  /* 0x00008800ff067b82 */ /* 0x000e640000000a00 */
[C---:B------:R-:W-:Y:S02]  /*0170*/  FSETP.GEU.AND P2, PT, R11.reuse, 6, PT ;  /* 0x40c000000b00780b */ /* 0x040fe40003f4e000 */
[----:B------:R-:W-:-:S11]  /*0180*/  FSETP.NAN.AND P1, PT, R11, R11, PT ;  /* 0x0000000b0b00720b */ /* 0x000fd60003f28000 */
[----:B------:R-:W-:-:S05]  /*0190*/  @P2 FSEL R11, R11, 6, P1 ;  /* 0x40c000000b0b2808 */ /* 0x000fca0000800000 */
[----:B------:R-:W-:-:S04]  /*01a0*/  FMUL R0, R11, R0 ;  /* 0x000000000b007220 */ /* 0x000fc80000400000 */
[----:B------:R-:W-:Y:S01]  /*01b0*/  FMUL R11, R0, 0.16666667163372039795 ;  /* 0x3e2aaaab000b7820 */ /* 0x000fe20000400000 */
[----:B-1----:R-:W-:-:S04]  /*01c0*/  IMAD.WIDE R2, R9, 0x4, R6 ;  /* 0x0000000409027825 */ /* 0x002fc800078e0206 */
[----:B---3--:R-:W-:Y:S01]  /*01d0*/  FMUL R11, R11, R8 ;  /* 0x000000080b0b7220 */ /* 0x008fe20000400000 */
[----:B------:R-:W-:Y:S06]  /*01e0*/  @P0 EXIT ;  /* 0x000000000000094d */ /* 0x000fec0003800000 */
[----:B------:R-:W-:Y:S01]  /*01f0*/  STG.E desc[UR4][R2.64], R11 ;  /* 0x0000000b02007986 */ /* 0x000fe2000c101904 */
[----:B------:R-:W-:Y:S05]  /*0200*/  EXIT ;  /* 0x000000000000794d */ /* 0x000fea0003800000 */
.L_x_0:
[----:B------:R-:W-:-:S00]  /*0210*/  BRA `(.L_x_0) ;  /* 0xfffffffc00fc7947 */ /* 0x000fc0000383ffff */
[----:B------:R-:W-:-:S00]  /*0220*/  NOP ;  /* 0x0000000000007918 */ /* 0x000fc00000000000 */
        /* <DEDUP_REMOVED lines=13> */
.L_x_1:


//--------------------- .nv.constant0.triton_poi_fused_mul_2 --------------------------
	.section	.nv.constant0.triton_poi_fused_mul_2,"a",@progbits
	.sectionflags	@""
	.align	4
.nv.constant0.triton_poi_fused_mul_2:
	.zero		556
